//
// Generated by NVIDIA NVVM Compiler
//
// Compiler Build ID: CL-36424714
// Cuda compilation tools, release 13.0, V13.0.88
// Based on NVVM 20.0.0
//

.version 9.0
.target sm_100
.address_size 64

	// .globl	_Z14transposeNaivePKfPf

.visible .entry _Z14transposeNaivePKfPf(
	.param .u64 .ptr .align 1 _Z14transposeNaivePKfPf_param_0,
	.param .u64 .ptr .align 1 _Z14transposeNaivePKfPf_param_1
)
{
	.reg .b32 	%r<13>;
	.reg .b32 	%f<33>;
	.reg .b64 	%rd<41>;

	ld.param.u64 	%rd1, [_Z14transposeNaivePKfPf_param_0];
	ld.param.u64 	%rd2, [_Z14transposeNaivePKfPf_param_1];
	mov.u32 	%r1, %ctaid.x;
	shl.b32 	%r2, %r1, 5;
	mov.u32 	%r3, %tid.x;
	add.s32 	%r4, %r2, %r3;
	mov.u32 	%r5, %ctaid.y;
	shl.b32 	%r6, %r5, 5;
	mov.u32 	%r7, %tid.y;
	add.s32 	%r8, %r6, %r7;
	mov.u32 	%r9, %nctaid.x;
	shl.b32 	%r10, %r9, 5;
	cvta.to.global.u64 	%rd3, %rd1;
	cvta.to.global.u64 	%rd4, %rd2;
	mad.lo.s32 	%r11, %r8, %r10, %r4;
	mul.wide.s32 	%rd5, %r11, 4;
	add.s64 	%rd6, %rd3, %rd5;
	ld.global.f32 	%f1, [%rd6];
	mad.lo.s32 	%r12, %r4, %r10, %r8;
	mul.wide.s32 	%rd7, %r12, 4;
	add.s64 	%rd8, %rd4, %rd7;
	st.global.f32 	[%rd8], %f1;
	mul.wide.s32 	%rd9, %r10, 4;
	add.s64 	%rd10, %rd6, %rd9;
	ld.global.f32 	%f2, [%rd10];
	st.global.f32 	[%rd8+4], %f2;
	add.s64 	%rd11, %rd10, %rd9;
	ld.global.f32 	%f3, [%rd11];
	st.global.f32 	[%rd8+8], %f3;
	add.s64 	%rd12, %rd11, %rd9;
	ld.global.f32 	%f4, [%rd12];
	st.global.f32 	[%rd8+12], %f4;
	add.s64 	%rd13, %rd12, %rd9;
	ld.global.f32 	%f5, [%rd13];
	st.global.f32 	[%rd8+16], %f5;
	add.s64 	%rd14, %rd13, %rd9;
	ld.global.f32 	%f6, [%rd14];
	st.global.f32 	[%rd8+20], %f6;
	add.s64 	%rd15, %rd14, %rd9;
	ld.global.f32 	%f7, [%rd15];
	st.global.f32 	[%rd8+24], %f7;
	add.s64 	%rd16, %rd15, %rd9;
	ld.global.f32 	%f8, [%rd16];
	st.global.f32 	[%rd8+28], %f8;
	add.s64 	%rd17, %rd16, %rd9;
	ld.global.f32 	%f9, [%rd17];
	st.global.f32 	[%rd8+32], %f9;
	add.s64 	%rd18, %rd17, %rd9;
	ld.global.f32 	%f10, [%rd18];
	st.global.f32 	[%rd8+36], %f10;
	add.s64 	%rd19, %rd18, %rd9;
	ld.global.f32 	%f11, [%rd19];
	st.global.f32 	[%rd8+40], %f11;
	add.s64 	%rd20, %rd19, %rd9;
	ld.global.f32 	%f12, [%rd20];
	st.global.f32 	[%rd8+44], %f12;
	add.s64 	%rd21, %rd20, %rd9;
	ld.global.f32 	%f13, [%rd21];
	st.global.f32 	[%rd8+48], %f13;
	add.s64 	%rd22, %rd21, %rd9;
	ld.global.f32 	%f14, [%rd22];
	st.global.f32 	[%rd8+52], %f14;
	add.s64 	%rd23, %rd22, %rd9;
	ld.global.f32 	%f15, [%rd23];
	st.global.f32 	[%rd8+56], %f15;
	add.s64 	%rd24, %rd23, %rd9;
	ld.global.f32 	%f16, [%rd24];
	st.global.f32 	[%rd8+60], %f16;
	add.s64 	%rd25, %rd24, %rd9;
	ld.global.f32 	%f17, [%rd25];
	st.global.f32 	[%rd8+64], %f17;
	add.s64 	%rd26, %rd25, %rd9;
	ld.global.f32 	%f18, [%rd26];
	st.global.f32 	[%rd8+68], %f18;
	add.s64 	%rd27, %rd26, %rd9;
	ld.global.f32 	%f19, [%rd27];
	st.global.f32 	[%rd8+72], %f19;
	add.s64 	%rd28, %rd27, %rd9;
	ld.global.f32 	%f20, [%rd28];
	st.global.f32 	[%rd8+76], %f20;
	add.s64 	%rd29, %rd28, %rd9;
	ld.global.f32 	%f21, [%rd29];
	st.global.f32 	[%rd8+80], %f21;
	add.s64 	%rd30, %rd29, %rd9;
	ld.global.f32 	%f22, [%rd30];
	st.global.f32 	[%rd8+84], %f22;
	add.s64 	%rd31, %rd30, %rd9;
	ld.global.f32 	%f23, [%rd31];
	st.global.f32 	[%rd8+88], %f23;
	add.s64 	%rd32, %rd31, %rd9;
	ld.global.f32 	%f24, [%rd32];
	st.global.f32 	[%rd8+92], %f24;
	add.s64 	%rd33, %rd32, %rd9;
	ld.global.f32 	%f25, [%rd33];
	st.global.f32 	[%rd8+96], %f25;
	add.s64 	%rd34, %rd33, %rd9;
	ld.global.f32 	%f26, [%rd34];
	st.global.f32 	[%rd8+100], %f26;
	add.s64 	%rd35, %rd34, %rd9;
	ld.global.f32 	%f27, [%rd35];
	st.global.f32 	[%rd8+104], %f27;
	add.s64 	%rd36, %rd35, %rd9;
	ld.global.f32 	%f28, [%rd36];
	st.global.f32 	[%rd8+108], %f28;
	add.s64 	%rd37, %rd36, %rd9;
	ld.global.f32 	%f29, [%rd37];
	st.global.f32 	[%rd8+112], %f29;
	add.s64 	%rd38, %rd37, %rd9;
	ld.global.f32 	%f30, [%rd38];
	st.global.f32 	[%rd8+116], %f30;
	add.s64 	%rd39, %rd38, %rd9;
	ld.global.f32 	%f31, [%rd39];
	st.global.f32 	[%rd8+120], %f31;
	add.s64 	%rd40, %rd39, %rd9;
	ld.global.f32 	%f32, [%rd40];
	st.global.f32 	[%rd8+124], %f32;
	ret;

}


// ===== COMPILED SASS (sm_100) =====

	.target	sm_100

	.elftype	@"ET_EXEC"


//--------------------- .note.nv.tkinfo           --------------------------
	.section	.note.nv.tkinfo,"",@"SHT_NOTE"
	.sectionflags	@"SHF_NOTE_NV_TKINFO"
	.tkinfo
        /*0018*/ 	.word	0x00000002
        /*0030*/ 	.string	""
        /*0030*/ 	.string	"ptxas"
        /*0030*/ 	.string	"Cuda compilation tools, release 13.0, V13.0.88"
        /*0030*/ 	.string	"Build cuda_13.0.r13.0/compiler.36424714_0"
        /*0030*/ 	.string	"-arch sm_100 -m 64 "



//--------------------- .note.nv.cuinfo           --------------------------
	.section	.note.nv.cuinfo,"",@"SHT_NOTE"
	.sectionflags	@"SHF_NOTE_NV_CUINFO"
        /*0018*/ 	.short	0x0002
        /*001a*/ 	.short	0x0064
        /*001c*/ 	.short	0x0082
	.zero		2


//--------------------- .nv.info                  --------------------------
	.section	.nv.info,"",@"SHT_CUDA_INFO"
	.align	4


	//----- nvinfo : EIATTR_REGCOUNT
	.align		4
        /*0000*/ 	.byte	0x04, 0x2f
        /*0002*/ 	.short	(.L_1 - .L_0)
	.align		4
.L_0:
        /*0004*/ 	.word	index@(_Z14transposeNaivePKfPf)
        /*0008*/ 	.word	0x0000001a


	//----- nvinfo : EIATTR_FRAME_SIZE
	.align		4
.L_1:
        /*000c*/ 	.byte	0x04, 0x11
        /*000e*/ 	.short	(.L_3 - .L_2)
	.align		4
.L_2:
        /*0010*/ 	.word	index@(_Z14transposeNaivePKfPf)
        /*0014*/ 	.word	0x00000000


	//----- nvinfo : EIATTR_MIN_STACK_SIZE
	.align		4
.L_3:
        /*0018*/ 	.byte	0x04, 0x12
        /*001a*/ 	.short	(.L_5 - .L_4)
	.align		4
.L_4:
        /*001c*/ 	.word	index@(_Z14transposeNaivePKfPf)
        /*0020*/ 	.word	0x00000000
.L_5:


//--------------------- .nv.compat                --------------------------
	.section	.nv.compat,"",@"SHT_CUDA_COMPAT_INFO"
	.align	4
        /*0000*/ 	.byte	0x02, 0x09, 0x00, 0x00, 0x02, 0x02, 0x01, 0x00, 0x02, 0x05, 0x05, 0x00, 0x03, 0x07, 0x01, 0x01
        /*0010*/ 	.byte	0x02, 0x03, 0x00, 0x00, 0x02, 0x06, 0x01, 0x00, 0x04, 0x0b, 0x08, 0x00, 0x09, 0x00, 0x00, 0x00
        /*0020*/ 	.byte	0x00, 0x00, 0x00, 0x00


//--------------------- .nv.info._Z14transposeNaivePKfPf --------------------------
	.section	.nv.info._Z14transposeNaivePKfPf,"",@"SHT_CUDA_INFO"
	.sectionflags	@""
	.align	4


	//----- nvinfo : EIATTR_CUDA_API_VERSION
	.align		4
        /*0000*/ 	.byte	0x04, 0x37
        /*0002*/ 	.short	(.L_7 - .L_6)
.L_6:
        /*0004*/ 	.word	0x00000082


	//----- nvinfo : EIATTR_KPARAM_INFO
	.align		4
.L_7:
        /*0008*/ 	.byte	0x04, 0x17
        /*000a*/ 	.short	(.L_9 - .L_8)
.L_8:
        /*000c*/ 	.word	0x00000000
        /*0010*/ 	.short	0x0001
        /*0012*/ 	.short	0x0008
        /*0014*/ 	.byte	0x00, 0xf5, 0x21, 0x00


	//----- nvinfo : EIATTR_KPARAM_INFO
	.align		4
.L_9:
        /*0018*/ 	.byte	0x04, 0x17
        /*001a*/ 	.short	(.L_11 - .L_10)
.L_10:
        /*001c*/ 	.word	0x00000000
        /*0020*/ 	.short	0x0000
        /*0022*/ 	.short	0x0000
        /*0024*/ 	.byte	0x00, 0xf5, 0x21, 0x00


	//----- nvinfo : EIATTR_SPARSE_MMA_MASK
	.align		4
.L_11:
        /*0028*/ 	.byte	0x03, 0x50
        /*002a*/ 	.short	0x0000


	//----- nvinfo : EIATTR_MAXREG_COUNT
	.align		4
        /*002c*/ 	.byte	0x03, 0x1b
        /*002e*/ 	.short	0x00ff


	//----- nvinfo : EIATTR_MERCURY_ISA_VERSION
	.align		4
        /*0030*/ 	.byte	0x03, 0x5f
        /*0032*/ 	.short	0x0101


	//----- nvinfo : EIATTR_VRC_CTA_INIT_COUNT
	.align		4
        /*0034*/ 	.byte	0x02, 0x4a
	.zero		1
	.zero		1


	//----- nvinfo : EIATTR_EXIT_INSTR_OFFSETS
	.align		4
        /*0038*/ 	.byte	0x04, 0x1c
        /*003a*/ 	.short	(.L_13 - .L_12)


	//   ....[0]....
.L_12:
        /*003c*/ 	.word	0x000006f0


	//----- nvinfo : EIATTR_CBANK_PARAM_SIZE
	.align		4
.L_13:
        /*0040*/ 	.byte	0x03, 0x19
        /*0042*/ 	.short	0x0010


	//----- nvinfo : EIATTR_PARAM_CBANK
	.align		4
        /*0044*/ 	.byte	0x04, 0x0a
        /*0046*/ 	.short	(.L_15 - .L_14)
	.align		4
.L_14:
        /*0048*/ 	.word	index@(.nv.constant0._Z14transposeNaivePKfPf)
        /*004c*/ 	.short	0x0380
        /*004e*/ 	.short	0x0010


	//----- nvinfo : EIATTR_SW_WAR
	.align		4
.L_15:
        /*0050*/ 	.byte	0x04, 0x36
        /*0052*/ 	.short	(.L_17 - .L_16)
.L_16:
        /*0054*/ 	.word	0x00000008
.L_17:


//--------------------- .nv.callgraph             --------------------------
	.section	.nv.callgraph,"",@"SHT_CUDA_CALLGRAPH"
	.align	4
	.sectionentsize	8
	.align		4
        /*0000*/ 	.word	0x00000000
	.align		4
        /*0004*/ 	.word	0xffffffff
	.align		4
        /*0008*/ 	.word	0x00000000
	.align		4
        /*000c*/ 	.word	0xfffffffe
	.align		4
        /*0010*/ 	.word	0x00000000
	.align		4
        /*0014*/ 	.word	0xfffffffd
	.align		4
        /*0018*/ 	.word	0x00000000
	.align		4
        /*001c*/ 	.word	0xfffffffc


//--------------------- .text._Z14transposeNaivePKfPf --------------------------
	.section	.text._Z14transposeNaivePKfPf,"ax",@progbits
	.align	128
        .global         _Z14transposeNaivePKfPf
        .type           _Z14transposeNaivePKfPf,@function
        .size           _Z14transposeNaivePKfPf,(.L_x_1 - _Z14transposeNaivePKfPf)
        .other          _Z14transposeNaivePKfPf,@"STO_CUDA_ENTRY STV_DEFAULT"
_Z14transposeNaivePKfPf:
.text._Z14transposeNaivePKfPf:
[----:B------:R-:W-:Y:S01]  /*0000*/  LDC R1, c[0x0][0x37c] ;  /* 0x0000df00ff017b82 */ /* 0x000fe20000000800 */
[----:B------:R-:W0:Y:S07]  /*0010*/  S2R R7, SR_CTAID.X ;  /* 0x0000000000077919 */ /* 0x000e2e0000002500 */
[----:B------:R-:W1:Y:S01]  /*0020*/  LDC R2, c[0x0][0x370] ;  /* 0x0000dc00ff027b82 */ /* 0x000e620000000800 */
[----:B------:R-:W2:Y:S01]  /*0030*/  LDCU.64 UR4, c[0x0][0x358] ;  /* 0x00006b00ff0477ac */ /* 0x000ea20008000a00 */
[----:B------:R-:W0:Y:S01]  /*0040*/  S2R R0, SR_TID.X ;  /* 0x0000000000007919 */ /* 0x000e220000002100 */
[----:B------:R-:W3:Y:S05]  /*0050*/  S2R R6, SR_CTAID.Y ;  /* 0x0000000000067919 */ /* 0x000eea0000002600 */
[----:B------:R-:W4:Y:S01]  /*0060*/  LDC.64 R4, c[0x0][0x380] ;  /* 0x0000e000ff047b82 */ /* 0x000f220000000a00 */
[----:B------:R-:W3:Y:S01]  /*0070*/  S2R R3, SR_TID.Y ;  /* 0x0000000000037919 */ /* 0x000ee20000002200 */
[----:B0-----:R-:W-:-:S02]  /*0080*/  LEA R7, R7, R0, 0x5 ;  /* 0x0000000007077211 */ /* 0x001fc400078e28ff */
[----:B-1----:R-:W-:Y:S02]  /*0090*/  SHF.L.U32 R0, R2, 0x5, RZ ;  /* 0x0000000502007819 */ /* 0x002fe400000006ff */
[----:B---3--:R-:W-:-:S05]  /*00a0*/  LEA R6, R6, R3, 0x5 ;  /* 0x0000000306067211 */ /* 0x008fca00078e28ff */
[----:B------:R-:W-:-:S04]  /*00b0*/  IMAD R3, R6, R0, R7 ;  /* 0x0000000006037224 */ /* 0x000fc800078e0207 */
[----:B----4-:R-:W-:Y:S02]  /*00c0*/  IMAD.WIDE R4, R3, 0x4, R4 ;  /* 0x0000000403047825 */ /* 0x010fe400078e0204 */
[----:B------:R-:W0:Y:S03]  /*00d0*/  LDC.64 R2, c[0x0][0x388] ;  /* 0x0000e200ff027b82 */ /* 0x000e260000000a00 */
[----:B--2---:R-:W2:Y:S01]  /*00e0*/  LDG.E R13, desc[UR4][R4.64] ;  /* 0x00000004040d7981 */ /* 0x004ea2000c1e1900 */
[----:B------:R-:W-:-:S04]  /*00f0*/  IMAD R7, R7, R0, R6 ;  /* 0x0000000007077224 */ /* 0x000fc800078e0206 */
[----:B0-----:R-:W-:-:S04]  /*0100*/  IMAD.WIDE R2, R7, 0x4, R2 ;  /* 0x0000000407027825 */ /* 0x001fc800078e0202 */
[C---:B------:R-:W-:Y:S01]  /*0110*/  IMAD.WIDE R6, R0.reuse, 0x4, R4 ;  /* 0x0000000400067825 */ /* 0x040fe200078e0204 */
[----:B--2---:R0:W-:Y:S04]  /*0120*/  STG.E desc[UR4][R2.64], R13 ;  /* 0x0000000d02007986 */ /* 0x0041e8000c101904 */
[----:B------:R-:W2:Y:S01]  /*0130*/  LDG.E R15, desc[UR4][R6.64] ;  /* 0x00000004060f7981 */ /* 0x000ea2000c1e1900 */
[----:B------:R-:W-:-:S03]  /*0140*/  IMAD.WIDE R8, R0, 0x4, R6 ;  /* 0x0000000400087825 */ /* 0x000fc600078e0206 */
[----:B--2---:R1:W-:Y:S04]  /*0150*/  STG.E desc[UR4][R2.64+0x4], R15 ;  /* 0x0000040f02007986 */ /* 0x0043e8000c101904 */
[----:B------:R-:W2:Y:S01]  /*0160*/  LDG.E R17, desc[UR4][R8.64] ;  /* 0x0000000408117981 */ /* 0x000ea2000c1e1900 */
[----:B------:R-:W-:-:S03]  /*0170*/  IMAD.WIDE R10, R0, 0x4, R8 ;  /* 0x00000004000a7825 */ /* 0x000fc600078e0208 */
[----:B--2---:R2:W-:Y:S04]  /*0180*/  STG.E desc[UR4][R2.64+0x8], R17 ;  /* 0x0000081102007986 */ /* 0x0045e8000c101904 */
[----:B------:R-:W3:Y:S01]  /*0190*/  LDG.E R19, desc[UR4][R10.64] ;  /* 0x000000040a137981 */ /* 0x000ee2000c1e1900 */
[----:B------:R-:W-:-:S03]  /*01a0*/  IMAD.WIDE R4, R0, 0x4, R10 ;  /* 0x0000000400047825 */ /* 0x000fc600078e020a */
[----:B---3--:R3:W-:Y:S04]  /*01b0*/  STG.E desc[UR4][R2.64+0xc], R19 ;  /* 0x00000c1302007986 */ /* 0x0087e8000c101904 */
[----:B------:R-:W4:Y:S01]  /*01c0*/  LDG.E R21, desc[UR4][R4.64] ;  /* 0x0000000404157981 */ /* 0x000f22000c1e1900 */
[----:B0-----:R-:W-:-:S03]  /*01d0*/  IMAD.WIDE R12, R0, 0x4, R4 ;  /* 0x00000004000c7825 */ /* 0x001fc600078e0204 */
[----:B----4-:R0:W-:Y:S04]  /*01e0*/  STG.E desc[UR4][R2.64+0x10], R21 ;  /* 0x0000101502007986 */ /* 0x0101e8000c101904 */
[----:B------:R-:W4:Y:S01]  /*01f0*/  LDG.E R23, desc[UR4][R12.64] ;  /* 0x000000040c177981 */ /* 0x000f22000c1e1900 */
[----:B------:R-:W-:-:S03]  /*0200*/  IMAD.WIDE R6, R0, 0x4, R12 ;  /* 0x0000000400067825 */ /* 0x000fc600078e020c */
[----:B----4-:R4:W-:Y:S04]  /*0210*/  STG.E desc[UR4][R2.64+0x14], R23 ;  /* 0x0000141702007986 */ /* 0x0109e8000c101904 */
[----:B-1----:R-:W5:Y:S01]  /*0220*/  LDG.E R15, desc[UR4][R6.64] ;  /* 0x00000004060f7981 */ /* 0x002f62000c1e1900 */
[----:B------:R-:W-:-:S03]  /*0230*/  IMAD.WIDE R8, R0, 0x4, R6 ;  /* 0x0000000400087825 */ /* 0x000fc600078e0206 */
[----:B-----5:R1:W-:Y:S04]  /*0240*/  STG.E desc[UR4][R2.64+0x18], R15 ;  /* 0x0000180f02007986 */ /* 0x0203e8000c101904 */
[----:B--2---:R-:W2:Y:S01]  /*0250*/  LDG.E R17, desc[UR4][R8.64] ;  /* 0x0000000408117981 */ /* 0x004ea2000c1e1900 */
[----:B------:R-:W-:-:S03]  /*0260*/  IMAD.WIDE R10, R0, 0x4, R8 ;  /* 0x00000004000a7825 */ /* 0x000fc600078e0208 */
[----:B--2---:R2:W-:Y:S04]  /*0270*/  STG.E desc[UR4][R2.64+0x1c], R17 ;  /* 0x00001c1102007986 */ /* 0x0045e8000c101904 */
[----:B---3--:R-:W3:Y:S01]  /*0280*/  LDG.E R19, desc[UR4][R10.64] ;  /* 0x000000040a137981 */ /* 0x008ee2000c1e1900 */
[----:B------:R-:W-:-:S03]  /*0290*/  IMAD.WIDE R4, R0, 0x4, R10 ;  /* 0x0000000400047825 */ /* 0x000fc600078e020a */
[----:B---3--:R3:W-:Y:S04]  /*02a0*/  STG.E desc[UR4][R2.64+0x20], R19 ;  /* 0x0000201302007986 */ /* 0x0087e8000c101904 */
[----:B0-----:R-:W5:Y:S01]  /*02b0*/  LDG.E R21, desc[UR4][R4.64] ;  /* 0x0000000404157981 */ /* 0x001f62000c1e1900 */
[----:B------:R-:W-:-:S03]  /*02c0*/  IMAD.WIDE R12, R0, 0x4, R4 ;  /* 0x00000004000c7825 */ /* 0x000fc600078e0204 */
[----:B-----5:R0:W-:Y:S04]  /*02d0*/  STG.E desc[UR4][R2.64+0x24], R21 ;  /* 0x0000241502007986 */ /* 0x0201e8000c101904 */
[----:B----4-:R-:W4:Y:S01]  /*02e0*/  LDG.E R23, desc[UR4][R12.64] ;  /* 0x000000040c177981 */ /* 0x010f22000c1e1900 */
        /* <DEDUP_REMOVED lines=49> */
[----:B-----5:R-:W-:Y:S04]  /*0600*/  STG.E desc[UR4][R2.64+0x68], R15 ;  /* 0x0000680f02007986 */ /* 0x020fe8000c101904 */
[----:B--2---:R-:W2:Y:S01]  /*0610*/  LDG.E R17, desc[UR4][R8.64] ;  /* 0x0000000408117981 */ /* 0x004ea2000c1e1900 */
[----:B------:R-:W-:-:S03]  /*0620*/  IMAD.WIDE R10, R0, 0x4, R8 ;  /* 0x00000004000a7825 */ /* 0x000fc600078e0208 */
[----:B--2---:R-:W-:Y:S04]  /*0630*/  STG.E desc[UR4][R2.64+0x6c], R17 ;  /* 0x00006c1102007986 */ /* 0x004fe8000c101904 */
[----:B---3--:R-:W2:Y:S01]  /*0640*/  LDG.E R19, desc[UR4][R10.64] ;  /* 0x000000040a137981 */ /* 0x008ea2000c1e1900 */
[----:B------:R-:W-:-:S03]  /*0650*/  IMAD.WIDE R4, R0, 0x4, R10 ;  /* 0x0000000400047825 */ /* 0x000fc600078e020a */
[----:B--2---:R-:W-:Y:S04]  /*0660*/  STG.E desc[UR4][R2.64+0x70], R19 ;  /* 0x0000701302007986 */ /* 0x004fe8000c101904 */
[----:B0-----:R-:W2:Y:S01]  /*0670*/  LDG.E R21, desc[UR4][R4.64] ;  /* 0x0000000404157981 */ /* 0x001ea2000c1e1900 */
[----:B------:R-:W-:-:S03]  /*0680*/  IMAD.WIDE R12, R0, 0x4, R4 ;  /* 0x00000004000c7825 */ /* 0x000fc600078e0204 */
[----:B--2---:R-:W-:Y:S04]  /*0690*/  STG.E desc[UR4][R2.64+0x74], R21 ;  /* 0x0000741502007986 */ /* 0x004fe8000c101904 */
[----:B----4-:R-:W2:Y:S01]  /*06a0*/  LDG.E R23, desc[UR4][R12.64] ;  /* 0x000000040c177981 */ /* 0x010ea2000c1e1900 */
[----:B------:R-:W-:-:S03]  /*06b0*/  IMAD.WIDE R6, R0, 0x4, R12 ;  /* 0x0000000400067825 */ /* 0x000fc600078e020c */
[----:B--2---:R-:W-:Y:S04]  /*06c0*/  STG.E desc[UR4][R2.64+0x78], R23 ;  /* 0x0000781702007986 */ /* 0x004fe8000c101904 */
[----:B------:R-:W2:Y:S04]  /*06d0*/  LDG.E R7, desc[UR4][R6.64] ;  /* 0x0000000406077981 */ /* 0x000ea8000c1e1900 */
[----:B--2---:R-:W-:Y:S01]  /*06e0*/  STG.E desc[UR4][R2.64+0x7c], R7 ;  /* 0x00007c0702007986 */ /* 0x004fe2000c101904 */
[----:B------:R-:W-:Y:S05]  /*06f0*/  EXIT ;  /* 0x000000000000794d */ /* 0x000fea0003800000 */
.L_x_0:
[----:B------:R-:W-:-:S00]  /*0700*/  BRA `(.L_x_0) ;  /* 0xfffffffc00fc7947 */ /* 0x000fc0000383ffff */
[----:B------:R-:W-:-:S00]  /*0710*/  NOP ;  /* 0x0000000000007918 */ /* 0x000fc00000000000 */
        /* <DEDUP_REMOVED lines=14> */
.L_x_1:


//--------------------- .nv.shared.reserved.0     --------------------------
	.section	.nv.shared.reserved.0,"aw",@nobits
	.weak		__nv_reservedSMEM_offset_0_alias
	.size		__nv_reservedSMEM_offset_0_alias, 0, 64
	.other		__nv_reservedSMEM_offset_0_alias,@"STO_CUDA_RESERVED_SHARED STV_DEFAULT"
__nv_reservedSMEM_offset_0_alias:
	.zero		0
	.zero		64


//--------------------- .nv.constant0._Z14transposeNaivePKfPf --------------------------
	.section	.nv.constant0._Z14transposeNaivePKfPf,"a",@progbits
	.sectionflags	@""
	.align	4
.nv.constant0._Z14transposeNaivePKfPf:
	.zero		912


//--------------------- SYMBOLS --------------------------

	.type		.nv.reservedSmem.offset0,@object
	.size		.nv.reservedSmem.offset0,0x4
